//
// Generated by NVIDIA NVVM Compiler
//
// Compiler Build ID: CL-36424714
// Cuda compilation tools, release 13.0, V13.0.88
// Based on NVVM 20.0.0
//

.version 9.0
.target sm_100
.address_size 64

	// .globl	_Z13matrixMultGPUPiS_S_i

.visible .entry _Z13matrixMultGPUPiS_S_i(
	.param .u64 .ptr .align 1 _Z13matrixMultGPUPiS_S_i_param_0,
	.param .u64 .ptr .align 1 _Z13matrixMultGPUPiS_S_i_param_1,
	.param .u64 .ptr .align 1 _Z13matrixMultGPUPiS_S_i_param_2,
	.param .u32 _Z13matrixMultGPUPiS_S_i_param_3
)
{
	.reg .pred 	%p<10>;
	.reg .b32 	%r<105>;
	.reg .b64 	%rd<67>;

	ld.param.u64 	%rd14, [_Z13matrixMultGPUPiS_S_i_param_0];
	ld.param.u64 	%rd15, [_Z13matrixMultGPUPiS_S_i_param_1];
	ld.param.u32 	%r30, [_Z13matrixMultGPUPiS_S_i_param_3];
	cvta.to.global.u64 	%rd1, %rd15;
	cvta.to.global.u64 	%rd2, %rd14;
	mov.u32 	%r31, %ctaid.y;
	mov.u32 	%r32, %ntid.y;
	mov.u32 	%r33, %tid.y;
	mad.lo.s32 	%r1, %r31, %r32, %r33;
	mov.u32 	%r34, %ctaid.x;
	mov.u32 	%r35, %ntid.x;
	mov.u32 	%r36, %tid.x;
	mad.lo.s32 	%r2, %r34, %r35, %r36;
	max.s32 	%r37, %r1, %r2;
	setp.ge.s32 	%p1, %r37, %r30;
	@%p1 bra 	$L__BB0_13;
	mul.lo.s32 	%r3, %r30, %r1;
	and.b32  	%r4, %r30, 7;
	setp.lt.u32 	%p2, %r30, 8;
	mov.b32 	%r99, 0;
	mov.u32 	%r104, %r99;
	@%p2 bra 	$L__BB0_4;
	and.b32  	%r99, %r30, 2147483640;
	neg.s32 	%r93, %r99;
	mul.wide.s32 	%rd16, %r30, 4;
	add.s64 	%rd3, %rd1, %rd16;
	shl.b32 	%r7, %r30, 3;
	mul.wide.s32 	%rd17, %r30, 8;
	add.s64 	%rd4, %rd1, %rd17;
	mul.wide.s32 	%rd18, %r30, 12;
	add.s64 	%rd5, %rd1, %rd18;
	mul.wide.s32 	%rd19, %r30, 16;
	add.s64 	%rd6, %rd1, %rd19;
	mul.wide.s32 	%rd20, %r30, 20;
	add.s64 	%rd7, %rd1, %rd20;
	mul.wide.s32 	%rd21, %r30, 24;
	add.s64 	%rd8, %rd1, %rd21;
	mul.wide.s32 	%rd22, %r30, 28;
	add.s64 	%rd9, %rd1, %rd22;
	mul.wide.u32 	%rd23, %r3, 4;
	add.s64 	%rd24, %rd23, %rd2;
	add.s64 	%rd66, %rd24, 16;
	mov.b32 	%r104, 0;
	mov.u32 	%r92, %r2;
$L__BB0_3:
	.pragma "nounroll";
	mul.wide.s32 	%rd25, %r92, 4;
	add.s64 	%rd26, %rd3, %rd25;
	add.s64 	%rd27, %rd4, %rd25;
	add.s64 	%rd28, %rd5, %rd25;
	add.s64 	%rd29, %rd6, %rd25;
	add.s64 	%rd30, %rd7, %rd25;
	add.s64 	%rd31, %rd8, %rd25;
	add.s64 	%rd32, %rd9, %rd25;
	add.s64 	%rd33, %rd1, %rd25;
	ld.global.u32 	%r41, [%rd66+-16];
	ld.global.u32 	%r42, [%rd33];
	mad.lo.s32 	%r43, %r42, %r41, %r104;
	ld.global.u32 	%r44, [%rd66+-12];
	ld.global.u32 	%r45, [%rd26];
	mad.lo.s32 	%r46, %r45, %r44, %r43;
	ld.global.u32 	%r47, [%rd66+-8];
	ld.global.u32 	%r48, [%rd27];
	mad.lo.s32 	%r49, %r48, %r47, %r46;
	ld.global.u32 	%r50, [%rd66+-4];
	ld.global.u32 	%r51, [%rd28];
	mad.lo.s32 	%r52, %r51, %r50, %r49;
	ld.global.u32 	%r53, [%rd66];
	ld.global.u32 	%r54, [%rd29];
	mad.lo.s32 	%r55, %r54, %r53, %r52;
	ld.global.u32 	%r56, [%rd66+4];
	ld.global.u32 	%r57, [%rd30];
	mad.lo.s32 	%r58, %r57, %r56, %r55;
	ld.global.u32 	%r59, [%rd66+8];
	ld.global.u32 	%r60, [%rd31];
	mad.lo.s32 	%r61, %r60, %r59, %r58;
	ld.global.u32 	%r62, [%rd66+12];
	ld.global.u32 	%r63, [%rd32];
	mad.lo.s32 	%r104, %r63, %r62, %r61;
	add.s32 	%r93, %r93, 8;
	add.s32 	%r92, %r92, %r7;
	add.s64 	%rd66, %rd66, 32;
	setp.ne.s32 	%p3, %r93, 0;
	@%p3 bra 	$L__BB0_3;
$L__BB0_4:
	setp.eq.s32 	%p4, %r4, 0;
	@%p4 bra 	$L__BB0_12;
	and.b32  	%r17, %r30, 3;
	setp.lt.u32 	%p5, %r4, 4;
	@%p5 bra 	$L__BB0_7;
	add.s32 	%r65, %r99, %r3;
	mul.wide.u32 	%rd34, %r65, 4;
	add.s64 	%rd35, %rd2, %rd34;
	ld.global.u32 	%r66, [%rd35];
	mad.lo.s32 	%r67, %r99, %r30, %r2;
	mul.wide.s32 	%rd36, %r67, 4;
	add.s64 	%rd37, %rd1, %rd36;
	ld.global.u32 	%r68, [%rd37];
	mad.lo.s32 	%r69, %r68, %r66, %r104;
	cvt.u64.u32 	%rd38, %r3;
	cvt.u64.u32 	%rd39, %r99;
	add.s64 	%rd40, %rd39, %rd38;
	shl.b64 	%rd41, %rd40, 2;
	add.s64 	%rd42, %rd2, %rd41;
	ld.global.u32 	%r70, [%rd42+4];
	mul.wide.s32 	%rd43, %r30, 4;
	add.s64 	%rd44, %rd37, %rd43;
	ld.global.u32 	%r71, [%rd44];
	mad.lo.s32 	%r72, %r71, %r70, %r69;
	ld.global.u32 	%r73, [%rd42+8];
	add.s64 	%rd45, %rd44, %rd43;
	ld.global.u32 	%r74, [%rd45];
	mad.lo.s32 	%r75, %r74, %r73, %r72;
	ld.global.u32 	%r76, [%rd42+12];
	add.s64 	%rd46, %rd45, %rd43;
	ld.global.u32 	%r77, [%rd46];
	mad.lo.s32 	%r104, %r77, %r76, %r75;
	add.s32 	%r99, %r99, 4;
$L__BB0_7:
	setp.eq.s32 	%p6, %r17, 0;
	@%p6 bra 	$L__BB0_12;
	setp.eq.s32 	%p7, %r17, 1;
	@%p7 bra 	$L__BB0_10;
	add.s32 	%r79, %r99, %r3;
	mul.wide.u32 	%rd47, %r79, 4;
	add.s64 	%rd48, %rd2, %rd47;
	ld.global.u32 	%r80, [%rd48];
	mad.lo.s32 	%r81, %r99, %r30, %r2;
	mul.wide.s32 	%rd49, %r81, 4;
	add.s64 	%rd50, %rd1, %rd49;
	ld.global.u32 	%r82, [%rd50];
	mad.lo.s32 	%r83, %r82, %r80, %r104;
	cvt.u64.u32 	%rd51, %r3;
	cvt.u64.u32 	%rd52, %r99;
	add.s64 	%rd53, %rd52, %rd51;
	shl.b64 	%rd54, %rd53, 2;
	add.s64 	%rd55, %rd2, %rd54;
	ld.global.u32 	%r84, [%rd55+4];
	mul.wide.s32 	%rd56, %r30, 4;
	add.s64 	%rd57, %rd50, %rd56;
	ld.global.u32 	%r85, [%rd57];
	mad.lo.s32 	%r104, %r85, %r84, %r83;
	add.s32 	%r99, %r99, 2;
$L__BB0_10:
	and.b32  	%r86, %r30, 1;
	setp.eq.b32 	%p8, %r86, 1;
	not.pred 	%p9, %p8;
	@%p9 bra 	$L__BB0_12;
	add.s32 	%r87, %r99, %r3;
	mul.wide.u32 	%rd58, %r87, 4;
	add.s64 	%rd59, %rd2, %rd58;
	ld.global.u32 	%r88, [%rd59];
	mad.lo.s32 	%r89, %r99, %r30, %r2;
	mul.wide.s32 	%rd60, %r89, 4;
	add.s64 	%rd61, %rd1, %rd60;
	ld.global.u32 	%r90, [%rd61];
	mad.lo.s32 	%r104, %r90, %r88, %r104;
$L__BB0_12:
	ld.param.u64 	%rd65, [_Z13matrixMultGPUPiS_S_i_param_2];
	add.s32 	%r91, %r3, %r2;
	cvta.to.global.u64 	%rd62, %rd65;
	mul.wide.s32 	%rd63, %r91, 4;
	add.s64 	%rd64, %rd62, %rd63;
	st.global.u32 	[%rd64], %r104;
$L__BB0_13:
	ret;

}


// ===== COMPILED SASS (sm_100) =====

	.target	sm_100

	.elftype	@"ET_EXEC"


//--------------------- .note.nv.tkinfo           --------------------------
	.section	.note.nv.tkinfo,"",@"SHT_NOTE"
	.sectionflags	@"SHF_NOTE_NV_TKINFO"
	.tkinfo
        /*0018*/ 	.word	0x00000002
        /*0030*/ 	.string	""
        /*0030*/ 	.string	"ptxas"
        /*0030*/ 	.string	"Cuda compilation tools, release 13.0, V13.0.88"
        /*0030*/ 	.string	"Build cuda_13.0.r13.0/compiler.36424714_0"
        /*0030*/ 	.string	"-arch sm_100 -m 64 "



//--------------------- .note.nv.cuinfo           --------------------------
	.section	.note.nv.cuinfo,"",@"SHT_NOTE"
	.sectionflags	@"SHF_NOTE_NV_CUINFO"
        /*0018*/ 	.short	0x0002
        /*001a*/ 	.short	0x0064
        /*001c*/ 	.short	0x0082
	.zero		2


//--------------------- .nv.info                  --------------------------
	.section	.nv.info,"",@"SHT_CUDA_INFO"
	.align	4


	//----- nvinfo : EIATTR_REGCOUNT
	.align		4
        /*0000*/ 	.byte	0x04, 0x2f
        /*0002*/ 	.short	(.L_1 - .L_0)
	.align		4
.L_0:
        /*0004*/ 	.word	index@(_Z13matrixMultGPUPiS_S_i)
        /*0008*/ 	.word	0x0000001e


	//----- nvinfo : EIATTR_FRAME_SIZE
	.align		4
.L_1:
        /*000c*/ 	.byte	0x04, 0x11
        /*000e*/ 	.short	(.L_3 - .L_2)
	.align		4
.L_2:
        /*0010*/ 	.word	index@(_Z13matrixMultGPUPiS_S_i)
        /*0014*/ 	.word	0x00000000


	//----- nvinfo : EIATTR_MIN_STACK_SIZE
	.align		4
.L_3:
        /*0018*/ 	.byte	0x04, 0x12
        /*001a*/ 	.short	(.L_5 - .L_4)
	.align		4
.L_4:
        /*001c*/ 	.word	index@(_Z13matrixMultGPUPiS_S_i)
        /*0020*/ 	.word	0x00000000
.L_5:


//--------------------- .nv.compat                --------------------------
	.section	.nv.compat,"",@"SHT_CUDA_COMPAT_INFO"
	.align	4
        /*0000*/ 	.byte	0x02, 0x09, 0x00, 0x00, 0x02, 0x02, 0x01, 0x00, 0x02, 0x05, 0x05, 0x00, 0x03, 0x07, 0x01, 0x01
        /*0010*/ 	.byte	0x02, 0x03, 0x00, 0x00, 0x02, 0x06, 0x01, 0x00, 0x04, 0x0b, 0x08, 0x00, 0x09, 0x00, 0x00, 0x00
        /*0020*/ 	.byte	0x00, 0x00, 0x00, 0x00


//--------------------- .nv.info._Z13matrixMultGPUPiS_S_i --------------------------
	.section	.nv.info._Z13matrixMultGPUPiS_S_i,"",@"SHT_CUDA_INFO"
	.sectionflags	@""
	.align	4


	//----- nvinfo : EIATTR_CUDA_API_VERSION
	.align		4
        /*0000*/ 	.byte	0x04, 0x37
        /*0002*/ 	.short	(.L_7 - .L_6)
.L_6:
        /*0004*/ 	.word	0x00000082


	//----- nvinfo : EIATTR_KPARAM_INFO
	.align		4
.L_7:
        /*0008*/ 	.byte	0x04, 0x17
        /*000a*/ 	.short	(.L_9 - .L_8)
.L_8:
        /*000c*/ 	.word	0x00000000
        /*0010*/ 	.short	0x0003
        /*0012*/ 	.short	0x0018
        /*0014*/ 	.byte	0x00, 0xf0, 0x11, 0x00


	//----- nvinfo : EIATTR_KPARAM_INFO
	.align		4
.L_9:
        /*0018*/ 	.byte	0x04, 0x17
        /*001a*/ 	.short	(.L_11 - .L_10)
.L_10:
        /*001c*/ 	.word	0x00000000
        /*0020*/ 	.short	0x0002
        /*0022*/ 	.short	0x0010
        /*0024*/ 	.byte	0x00, 0xf5, 0x21, 0x00


	//----- nvinfo : EIATTR_KPARAM_INFO
	.align		4
.L_11:
        /*0028*/ 	.byte	0x04, 0x17
        /*002a*/ 	.short	(.L_13 - .L_12)
.L_12:
        /*002c*/ 	.word	0x00000000
        /*0030*/ 	.short	0x0001
        /*0032*/ 	.short	0x0008
        /*0034*/ 	.byte	0x00, 0xf5, 0x21, 0x00


	//----- nvinfo : EIATTR_KPARAM_INFO
	.align		4
.L_13:
        /*0038*/ 	.byte	0x04, 0x17
        /*003a*/ 	.short	(.L_15 - .L_14)
.L_14:
        /*003c*/ 	.word	0x00000000
        /*0040*/ 	.short	0x0000
        /*0042*/ 	.short	0x0000
        /*0044*/ 	.byte	0x00, 0xf5, 0x21, 0x00


	//----- nvinfo : EIATTR_SPARSE_MMA_MASK
	.align		4
.L_15:
        /*0048*/ 	.byte	0x03, 0x50
        /*004a*/ 	.short	0x0000


	//----- nvinfo : EIATTR_MAXREG_COUNT
	.align		4
        /*004c*/ 	.byte	0x03, 0x1b
        /*004e*/ 	.short	0x00ff


	//----- nvinfo : EIATTR_MERCURY_ISA_VERSION
	.align		4
        /*0050*/ 	.byte	0x03, 0x5f
        /*0052*/ 	.short	0x0101


	//----- nvinfo : EIATTR_VRC_CTA_INIT_COUNT
	.align		4
        /*0054*/ 	.byte	0x02, 0x4a
	.zero		1
	.zero		1


	//----- nvinfo : EIATTR_EXIT_INSTR_OFFSETS
	.align		4
        /*0058*/ 	.byte	0x04, 0x1c
        /*005a*/ 	.short	(.L_17 - .L_16)


	//   ....[0]....
.L_16:
        /*005c*/ 	.word	0x000000c0


	//   ....[1]....
        /*0060*/ 	.word	0x00000a90


	//----- nvinfo : EIATTR_CBANK_PARAM_SIZE
	.align		4
.L_17:
        /*0064*/ 	.byte	0x03, 0x19
        /*0066*/ 	.short	0x001c


	//----- nvinfo : EIATTR_PARAM_CBANK
	.align		4
        /*0068*/ 	.byte	0x04, 0x0a
        /*006a*/ 	.short	(.L_19 - .L_18)
	.align		4
.L_18:
        /*006c*/ 	.word	index@(.nv.constant0._Z13matrixMultGPUPiS_S_i)
        /*0070*/ 	.short	0x0380
        /*0072*/ 	.short	0x001c


	//----- nvinfo : EIATTR_SW_WAR
	.align		4
.L_19:
        /*0074*/ 	.byte	0x04, 0x36
        /*0076*/ 	.short	(.L_21 - .L_20)
.L_20:
        /*0078*/ 	.word	0x00000008
.L_21:


//--------------------- .nv.callgraph             --------------------------
	.section	.nv.callgraph,"",@"SHT_CUDA_CALLGRAPH"
	.align	4
	.sectionentsize	8
	.align		4
        /*0000*/ 	.word	0x00000000
	.align		4
        /*0004*/ 	.word	0xffffffff
	.align		4
        /*0008*/ 	.word	0x00000000
	.align		4
        /*000c*/ 	.word	0xfffffffe
	.align		4
        /*0010*/ 	.word	0x00000000
	.align		4
        /*0014*/ 	.word	0xfffffffd
	.align		4
        /*0018*/ 	.word	0x00000000
	.align		4
        /*001c*/ 	.word	0xfffffffc


//--------------------- .text._Z13matrixMultGPUPiS_S_i --------------------------
	.section	.text._Z13matrixMultGPUPiS_S_i,"ax",@progbits
	.align	128
        .global         _Z13matrixMultGPUPiS_S_i
        .type           _Z13matrixMultGPUPiS_S_i,@function
        .size           _Z13matrixMultGPUPiS_S_i,(.L_x_5 - _Z13matrixMultGPUPiS_S_i)
        .other          _Z13matrixMultGPUPiS_S_i,@"STO_CUDA_ENTRY STV_DEFAULT"
_Z13matrixMultGPUPiS_S_i:
.text._Z13matrixMultGPUPiS_S_i:
[----:B------:R-:W-:Y:S01]  /*0000*/  LDC R1, c[0x0][0x37c] ;  /* 0x0000df00ff017b82 */ /* 0x000fe20000000800 */
[----:B------:R-:W0:Y:S07]  /*0010*/  S2R R0, SR_TID.Y ;  /* 0x0000000000007919 */ /* 0x000e2e0000002200 */
[----:B------:R-:W0:Y:S01]  /*0020*/  S2UR UR4, SR_CTAID.Y ;  /* 0x00000000000479c3 */ /* 0x000e220000002600 */
[----:B------:R-:W1:Y:S01]  /*0030*/  LDCU UR20, c[0x0][0x398] ;  /* 0x00007300ff1477ac */ /* 0x000e620008000800 */
[----:B------:R-:W2:Y:S06]  /*0040*/  S2R R3, SR_TID.X ;  /* 0x0000000000037919 */ /* 0x000eac0000002100 */
[----:B------:R-:W0:Y:S08]  /*0050*/  LDC R13, c[0x0][0x364] ;  /* 0x0000d900ff0d7b82 */ /* 0x000e300000000800 */
[----:B------:R-:W2:Y:S08]  /*0060*/  S2UR UR5, SR_CTAID.X ;  /* 0x00000000000579c3 */ /* 0x000eb00000002500 */
[----:B------:R-:W2:Y:S01]  /*0070*/  LDC R2, c[0x0][0x360] ;  /* 0x0000d800ff027b82 */ /* 0x000ea20000000800 */
[----:B0-----:R-:W-:-:S02]  /*0080*/  IMAD R13, R13, UR4, R0 ;  /* 0x000000040d0d7c24 */ /* 0x001fc4000f8e0200 */
[----:B--2---:R-:W-:-:S05]  /*0090*/  IMAD R0, R2, UR5, R3 ;  /* 0x0000000502007c24 */ /* 0x004fca000f8e0203 */
[----:B------:R-:W-:-:S04]  /*00a0*/  VIMNMX R2, PT, PT, R13, R0, !PT ;  /* 0x000000000d027248 */ /* 0x000fc80007fe0100 */
[----:B-1----:R-:W-:-:S13]  /*00b0*/  ISETP.GE.AND P0, PT, R2, UR20, PT ;  /* 0x0000001402007c0c */ /* 0x002fda000bf06270 */
[----:B------:R-:W-:Y:S05]  /*00c0*/  @P0 EXIT ;  /* 0x000000000000094d */ /* 0x000fea0003800000 */
[----:B------:R-:W-:Y:S01]  /*00d0*/  UISETP.GE.U32.AND UP0, UPT, UR20, 0x8, UPT ;  /* 0x000000081400788c */ /* 0x000fe2000bf06070 */
[----:B------:R-:W-:Y:S02]  /*00e0*/  HFMA2 R12, -RZ, RZ, 0, 0 ;  /* 0x00000000ff0c7431 */ /* 0x000fe400000001ff */
[----:B------:R-:W-:Y:S01]  /*00f0*/  IMAD R13, R13, UR20, RZ ;  /* 0x000000140d0d7c24 */ /* 0x000fe2000f8e02ff */
[----:B------:R-:W-:Y:S01]  /*0100*/  UMOV UR4, URZ ;  /* 0x000000ff00047c82 */ /* 0x000fe20008000000 */
[----:B------:R-:W0:Y:S04]  /*0110*/  LDCU.64 UR18, c[0x0][0x358] ;  /* 0x00006b00ff1277ac */ /* 0x000e280008000a00 */
[----:B------:R-:W-:Y:S05]  /*0120*/  BRA.U !UP0, `(.L_x_0) ;  /* 0x0000000508047547 */ /* 0x000fea000b800000 */
[----:B------:R-:W1:Y:S01]  /*0130*/  LDCU.128 UR24, c[0x0][0x380] ;  /* 0x00007000ff1877ac */ /* 0x000e620008000c00 */
[----:B------:R-:W-:Y:S02]  /*0140*/  MOV R12, RZ ;  /* 0x000000ff000c7202 */ /* 0x000fe40000000f00 */
[----:B------:R-:W-:Y:S01]  /*0150*/  MOV R14, R0 ;  /* 0x00000000000e7202 */ /* 0x000fe20000000f00 */
[----:B------:R-:W-:-:S04]  /*0160*/  ULOP3.LUT UR4, UR20, 0x7ffffff8, URZ, 0xc0, !UPT ;  /* 0x7ffffff814047892 */ /* 0x000fc8000f8ec0ff */
[----:B------:R-:W-:Y:S01]  /*0170*/  UIADD3 UR5, UPT, UPT, -UR4, URZ, URZ ;  /* 0x000000ff04057290 */ /* 0x000fe2000fffe1ff */
[----:B-1----:R-:W-:Y:S01]  /*0180*/  MOV R2, UR24 ;  /* 0x0000001800027c02 */ /* 0x002fe20008000f00 */
[----:B------:R-:W-:Y:S01]  /*0190*/  UIMAD.WIDE UR6, UR20, 0x8, UR26 ;  /* 0x00000008140678a5 */ /* 0x000fe2000f8e021a */
[----:B------:R-:W-:Y:S01]  /*01a0*/  MOV R3, UR25 ;  /* 0x0000001900037c02 */ /* 0x000fe20008000f00 */
[----:B------:R-:W-:Y:S02]  /*01b0*/  UIMAD.WIDE UR8, UR20, 0xc, UR26 ;  /* 0x0000000c140878a5 */ /* 0x000fe4000f8e021a */
[----:B------:R-:W-:Y:S01]  /*01c0*/  UIMAD.WIDE UR10, UR20, 0x10, UR26 ;  /* 0x00000010140a78a5 */ /* 0x000fe2000f8e021a */
[----:B------:R-:W-:Y:S01]  /*01d0*/  IMAD.WIDE.U32 R2, R13, 0x4, R2 ;  /* 0x000000040d027825 */ /* 0x000fe200078e0002 */
[----:B------:R-:W-:Y:S02]  /*01e0*/  UIMAD.WIDE UR12, UR20, 0x14, UR26 ;  /* 0x00000014140c78a5 */ /* 0x000fe4000f8e021a */
[----:B------:R-:W-:Y:S01]  /*01f0*/  UIMAD.WIDE UR14, UR20, 0x18, UR26 ;  /* 0x00000018140e78a5 */ /* 0x000fe2000f8e021a */
[----:B------:R-:W-:Y:S01]  /*0200*/  IADD3 R2, P0, PT, R2, 0x10, RZ ;  /* 0x0000001002027810 */ /* 0x000fe20007f1e0ff */
[----:B------:R-:W-:-:S03]  /*0210*/  UIMAD.WIDE UR16, UR20, 0x1c, UR26 ;  /* 0x0000001c141078a5 */ /* 0x000fc6000f8e021a */
[----:B------:R-:W-:-:S09]  /*0220*/  IADD3.X R3, PT, PT, RZ, R3, RZ, P0, !PT ;  /* 0x00000003ff037210 */ /* 0x000fd200007fe4ff */
.L_x_1:
[----:B------:R-:W-:Y:S01]  /*0230*/  UIMAD.WIDE UR22, UR20, 0x4, UR26 ;  /* 0x00000004141678a5 */ /* 0x000fe2000f8e021a */
[----:B------:R-:W-:Y:S02]  /*0240*/  IMAD.MOV.U32 R23, RZ, RZ, 0x4 ;  /* 0x00000004ff177424 */ /* 0x000fe400078e00ff */
[----:B------:R-:W-:Y:S01]  /*0250*/  HFMA2 R11, -RZ, RZ, 0, 2.384185791015625e-07 ;  /* 0x00000004ff0b7431 */ /* 0x000fe200000001ff */
[----:B------:R-:W-:Y:S01]  /*0260*/  MOV R25, 0x4 ;  /* 0x0000000400197802 */ /* 0x000fe20000000f00 */
[----:B0-----:R-:W2:Y:S01]  /*0270*/  LDG.E R21, desc[UR18][R2.64+-0x10] ;  /* 0xfffff01202157981 */ /* 0x001ea2000c1e1900 */
[C---:B------:R-:W-:Y:S01]  /*0280*/  IMAD.WIDE R22, R14.reuse, R23, UR26 ;  /* 0x0000001a0e167e25 */ /* 0x040fe2000f8e0217 */
[----:B------:R-:W-:Y:S02]  /*0290*/  MOV R8, UR22 ;  /* 0x0000001600087c02 */ /* 0x000fe40008000f00 */
[----:B------:R-:W-:Y:S01]  /*02a0*/  MOV R9, UR23 ;  /* 0x0000001700097c02 */ /* 0x000fe20008000f00 */
[----:B------:R-:W3:Y:S02]  /*02b0*/  LDG.E R19, desc[UR18][R2.64+-0xc] ;  /* 0xfffff41202137981 */ /* 0x000ee4000c1e1900 */
[----:B------:R-:W-:-:S02]  /*02c0*/  IMAD.WIDE R8, R14, 0x4, R8 ;  /* 0x000000040e087825 */ /* 0x000fc400078e0208 */
[----:B------:R-:W2:Y:S01]  /*02d0*/  LDG.E R22, desc[UR18][R22.64] ;  /* 0x0000001216167981 */ /* 0x000ea2000c1e1900 */
[----:B------:R-:W-:Y:S01]  /*02e0*/  MOV R5, 0x4 ;  /* 0x0000000400057802 */ /* 0x000fe20000000f00 */
[C---:B------:R-:W-:Y:S02]  /*02f0*/  IMAD.WIDE R24, R14.reuse, R25, UR6 ;  /* 0x000000060e187e25 */ /* 0x040fe4000f8e0219 */
[----:B------:R0:W3:Y:S02]  /*0300*/  LDG.E R20, desc[UR18][R8.64] ;  /* 0x0000001208147981 */ /* 0x0000e4000c1e1900 */
[----:B------:R-:W-:Y:S02]  /*0310*/  IMAD.WIDE R10, R14, R11, UR8 ;  /* 0x000000080e0a7e25 */ /* 0x000fe4000f8e020b */
[----:B------:R-:W4:Y:S04]  /*0320*/  LDG.E R18, desc[UR18][R24.64] ;  /* 0x0000001218127981 */ /* 0x000f28000c1e1900 */
[----:B------:R-:W4:Y:S01]  /*0330*/  LDG.E R17, desc[UR18][R2.64+-0x8] ;  /* 0xfffff81202117981 */ /* 0x000f22000c1e1900 */
[----:B0-----:R-:W-:-:S02]  /*0340*/  HFMA2 R9, -RZ, RZ, 0, 2.384185791015625e-07 ;  /* 0x00000004ff097431 */ /* 0x001fc400000001ff */
[----:B------:R-:W-:Y:S01]  /*0350*/  IMAD.MOV.U32 R7, RZ, RZ, 0x4 ;  /* 0x00000004ff077424 */ /* 0x000fe200078e00ff */
[----:B------:R0:W5:Y:S01]  /*0360*/  LDG.E R16, desc[UR18][R10.64] ;  /* 0x000000120a107981 */ /* 0x000162000c1e1900 */
[----:B------:R-:W-:-:S03]  /*0370*/  IMAD.WIDE R4, R14, R5, UR10 ;  /* 0x0000000a0e047e25 */ /* 0x000fc6000f8e0205 */
[----:B------:R-:W5:Y:S01]  /*0380*/  LDG.E R15, desc[UR18][R2.64+-0x4] ;  /* 0xfffffc12020f7981 */ /* 0x000f62000c1e1900 */
[C---:B------:R-:W-:Y:S01]  /*0390*/  IMAD.WIDE R6, R14.reuse, R7, UR12 ;  /* 0x0000000c0e067e25 */ /* 0x040fe2000f8e0207 */
[----:B------:R-:W-:Y:S02]  /*03a0*/  MOV R27, 0x4 ;  /* 0x00000004001b7802 */ /* 0x000fe40000000f00 */
[----:B------:R1:W5:Y:S01]  /*03b0*/  LDG.E R4, desc[UR18][R4.64] ;  /* 0x0000001204047981 */ /* 0x000362000c1e1900 */
[----:B------:R-:W-:-:S03]  /*03c0*/  IMAD.WIDE R8, R14, R9, UR14 ;  /* 0x0000000e0e087e25 */ /* 0x000fc6000f8e0209 */
[----:B------:R-:W5:Y:S01]  /*03d0*/  LDG.E R23, desc[UR18][R2.64] ;  /* 0x0000001202177981 */ /* 0x000f62000c1e1900 */
[----:B0-----:R-:W-:-:S03]  /*03e0*/  IMAD.WIDE R10, R14, R27, UR16 ;  /* 0x000000100e0a7e25 */ /* 0x001fc6000f8e021b */
[----:B------:R-:W5:Y:S04]  /*03f0*/  LDG.E R7, desc[UR18][R6.64] ;  /* 0x0000001206077981 */ /* 0x000f68000c1e1900 */
[----:B------:R-:W5:Y:S04]  /*0400*/  LDG.E R24, desc[UR18][R2.64+0x4] ;  /* 0x0000041202187981 */ /* 0x000f68000c1e1900 */
[----:B------:R-:W5:Y:S04]  /*0410*/  LDG.E R8, desc[UR18][R8.64] ;  /* 0x0000001208087981 */ /* 0x000f68000c1e1900 */
[----:B------:R-:W5:Y:S04]  /*0420*/  LDG.E R25, desc[UR18][R2.64+0x8] ;  /* 0x0000081202197981 */ /* 0x000f68000c1e1900 */
[----:B------:R-:W5:Y:S04]  /*0430*/  LDG.E R10, desc[UR18][R10.64] ;  /* 0x000000120a0a7981 */ /* 0x000f68000c1e1900 */
[----:B------:R0:W5:Y:S01]  /*0440*/  LDG.E R27, desc[UR18][R2.64+0xc] ;  /* 0x00000c12021b7981 */ /* 0x000162000c1e1900 */
[----:B------:R-:W-:-:S04]  /*0450*/  UIADD3 UR5, UPT, UPT, UR5, 0x8, URZ ;  /* 0x0000000805057890 */ /* 0x000fc8000fffe0ff */
[----:B------:R-:W-:Y:S01]  /*0460*/  UISETP.NE.AND UP0, UPT, UR5, URZ, UPT ;  /* 0x000000ff0500728c */ /* 0x000fe2000bf05270 */
[----:B-1----:R-:W-:Y:S02]  /*0470*/  MOV R5, UR20 ;  /* 0x0000001400057c02 */ /* 0x002fe40008000f00 */
[----:B0-----:R-:W-:Y:S02]  /*0480*/  IADD3 R2, P0, PT, R2, 0x20, RZ ;  /* 0x0000002002027810 */ /* 0x001fe40007f1e0ff */
[----:B------:R-:W-:Y:S02]  /*0490*/  LEA R14, R5, R14, 0x3 ;  /* 0x0000000e050e7211 */ /* 0x000fe400078e18ff */
[----:B------:R-:W-:Y:S01]  /*04a0*/  IADD3.X R3, PT, PT, RZ, R3, RZ, P0, !PT ;  /* 0x00000003ff037210 */ /* 0x000fe200007fe4ff */
[----:B--2---:R-:W-:-:S04]  /*04b0*/  IMAD R21, R21, R22, R12 ;  /* 0x0000001615157224 */ /* 0x004fc800078e020c */
[----:B---3--:R-:W-:-:S04]  /*04c0*/  IMAD R19, R19, R20, R21 ;  /* 0x0000001413137224 */ /* 0x008fc800078e0215 */
[----:B----4-:R-:W-:-:S04]  /*04d0*/  IMAD R17, R17, R18, R19 ;  /* 0x0000001211117224 */ /* 0x010fc800078e0213 */
[----:B-----5:R-:W-:-:S04]  /*04e0*/  IMAD R15, R15, R16, R17 ;  /* 0x000000100f0f7224 */ /* 0x020fc800078e0211 */
[----:B------:R-:W-:-:S04]  /*04f0*/  IMAD R4, R23, R4, R15 ;  /* 0x0000000417047224 */ /* 0x000fc800078e020f */
[----:B------:R-:W-:-:S04]  /*0500*/  IMAD R4, R24, R7, R4 ;  /* 0x0000000718047224 */ /* 0x000fc800078e0204 */
[----:B------:R-:W-:-:S04]  /*0510*/  IMAD R4, R25, R8, R4 ;  /* 0x0000000819047224 */ /* 0x000fc800078e0204 */
[----:B------:R-:W-:Y:S01]  /*0520*/  IMAD R12, R27, R10, R4 ;  /* 0x0000000a1b0c7224 */ /* 0x000fe200078e0204 */
[----:B------:R-:W-:Y:S06]  /*0530*/  BRA.U UP0, `(.L_x_1) ;  /* 0xfffffffd003c7547 */ /* 0x000fec000b83ffff */
.L_x_0:
[----:B------:R-:W-:-:S04]  /*0540*/  ULOP3.LUT UR6, UR20, 0x7, URZ, 0xc0, !UPT ;  /* 0x0000000714067892 */ /* 0x000fc8000f8ec0ff */
[----:B------:R-:W-:-:S09]  /*0550*/  UISETP.NE.AND UP0, UPT, UR6, URZ, UPT ;  /* 0x000000ff0600728c */ /* 0x000fd2000bf05270 */
[----:B------:R-:W-:Y:S05]  /*0560*/  BRA.U !UP0, `(.L_x_2) ;  /* 0x0000000508387547 */ /* 0x000fea000b800000 */
[----:B------:R-:W-:Y:S02]  /*0570*/  UISETP.GE.U32.AND UP0, UPT, UR6, 0x4, UPT ;  /* 0x000000040600788c */ /* 0x000fe4000bf06070 */
[----:B------:R-:W-:-:S04]  /*0580*/  ULOP3.LUT UR5, UR20, 0x3, URZ, 0xc0, !UPT ;  /* 0x0000000314057892 */ /* 0x000fc8000f8ec0ff */
[----:B------:R-:W-:-:S03]  /*0590*/  UISETP.NE.AND UP1, UPT, UR5, URZ, UPT ;  /* 0x000000ff0500728c */ /* 0x000fc6000bf25270 */
[----:B------:R-:W-:Y:S08]  /*05a0*/  BRA.U !UP0, `(.L_x_3) ;  /* 0x00000001087c7547 */ /* 0x000ff0000b800000 */
[----:B------:R-:W1:Y:S01]  /*05b0*/  LDC.64 R6, c[0x0][0x388] ;  /* 0x0000e200ff067b82 */ /* 0x000e620000000a00 */
[----:B------:R-:W2:Y:S01]  /*05c0*/  LDCU.64 UR6, c[0x0][0x380] ;  /* 0x00007000ff0677ac */ /* 0x000ea20008000a00 */
[----:B------:R-:W-:Y:S01]  /*05d0*/  IMAD.U32 R9, RZ, RZ, UR4 ;  /* 0x00000004ff097e24 */ /* 0x000fe2000f8e00ff */
[C---:B------:R-:W-:Y:S02]  /*05e0*/  IADD3 R3, PT, PT, R13.reuse, UR4, RZ ;  /* 0x000000040d037c10 */ /* 0x040fe4000fffe0ff */
[----:B------:R-:W-:Y:S01]  /*05f0*/  IADD3 R10, P0, PT, R13, UR4, RZ ;  /* 0x000000040d0a7c10 */ /* 0x000fe2000ff1e0ff */
[----:B------:R-:W-:Y:S01]  /*0600*/  IMAD R9, R9, UR20, R0 ;  /* 0x0000001409097c24 */ /* 0x000fe2000f8e0200 */
[----:B------:R-:W-:Y:S01]  /*0610*/  MOV R11, UR20 ;  /* 0x00000014000b7c02 */ /* 0x000fe20008000f00 */
[----:B------:R-:W3:Y:S01]  /*0620*/  LDC.64 R4, c[0x0][0x380] ;  /* 0x0000e000ff047b82 */ /* 0x000ee20000000a00 */
[----:B------:R-:W-:Y:S01]  /*0630*/  MOV R15, UR20 ;  /* 0x00000014000f7c02 */ /* 0x000fe20008000f00 */
[----:B-1----:R-:W-:Y:S01]  /*0640*/  IMAD.WIDE R6, R9, 0x4, R6 ;  /* 0x0000000409067825 */ /* 0x002fe200078e0206 */
[----:B------:R-:W-:-:S05]  /*0650*/  MOV R9, UR20 ;  /* 0x0000001400097c02 */ /* 0x000fca0008000f00 */
[----:B------:R-:W-:Y:S02]  /*0660*/  IMAD.WIDE R8, R9, 0x4, R6 ;  /* 0x0000000409087825 */ /* 0x000fe400078e0206 */
[----:B0-----:R-:W4:Y:S02]  /*0670*/  LDG.E R6, desc[UR18][R6.64] ;  /* 0x0000001206067981 */ /* 0x001f24000c1e1900 */
[----:B---3--:R-:W-:Y:S01]  /*0680*/  IMAD.WIDE.U32 R4, R3, 0x4, R4 ;  /* 0x0000000403047825 */ /* 0x008fe200078e0004 */
[----:B------:R-:W-:Y:S01]  /*0690*/  IADD3.X R3, PT, PT, RZ, RZ, RZ, P0, !PT ;  /* 0x000000ffff037210 */ /* 0x000fe200007fe4ff */
[----:B------:R-:W3:Y:S01]  /*06a0*/  LDG.E R17, desc[UR18][R8.64] ;  /* 0x0000001208117981 */ /* 0x000ee2000c1e1900 */
[----:B--2---:R-:W-:-:S03]  /*06b0*/  LEA R2, P0, R10, UR6, 0x2 ;  /* 0x000000060a027c11 */ /* 0x004fc6000f8010ff */
[----:B------:R-:W4:Y:S01]  /*06c0*/  LDG.E R5, desc[UR18][R4.64] ;  /* 0x0000001204057981 */ /* 0x000f22000c1e1900 */
[----:B------:R-:W-:Y:S01]  /*06d0*/  LEA.HI.X R3, R10, UR7, R3, 0x2, P0 ;  /* 0x000000070a037c11 */ /* 0x000fe200080f1403 */
[----:B------:R-:W-:-:S04]  /*06e0*/  IMAD.WIDE R10, R11, 0x4, R8 ;  /* 0x000000040b0a7825 */ /* 0x000fc800078e0208 */
[----:B------:R-:W3:Y:S01]  /*06f0*/  LDG.E R16, desc[UR18][R2.64+0x4] ;  /* 0x0000041202107981 */ /* 0x000ee2000c1e1900 */
[----:B------:R-:W-:-:S03]  /*0700*/  IMAD.WIDE R14, R15, 0x4, R10 ;  /* 0x000000040f0e7825 */ /* 0x000fc600078e020a */
[----:B------:R-:W2:Y:S04]  /*0710*/  LDG.E R19, desc[UR18][R10.64] ;  /* 0x000000120a137981 */ /* 0x000ea8000c1e1900 */
[----:B------:R-:W2:Y:S04]  /*0720*/  LDG.E R18, desc[UR18][R2.64+0x8] ;  /* 0x0000081202127981 */ /* 0x000ea8000c1e1900 */
[----:B------:R-:W5:Y:S04]  /*0730*/  LDG.E R20, desc[UR18][R2.64+0xc] ;  /* 0x00000c1202147981 */ /* 0x000f68000c1e1900 */
[----:B------:R-:W5:Y:S01]  /*0740*/  LDG.E R14, desc[UR18][R14.64] ;  /* 0x000000120e0e7981 */ /* 0x000f62000c1e1900 */
[----:B------:R-:W-:Y:S01]  /*0750*/  UIADD3 UR4, UPT, UPT, UR4, 0x4, URZ ;  /* 0x0000000404047890 */ /* 0x000fe2000fffe0ff */
[----:B----4-:R-:W-:-:S04]  /*0760*/  IMAD R5, R5, R6, R12 ;  /* 0x0000000605057224 */ /* 0x010fc800078e020c */
[----:B---3--:R-:W-:-:S04]  /*0770*/  IMAD R5, R16, R17, R5 ;  /* 0x0000001110057224 */ /* 0x008fc800078e0205 */
[----:B--2---:R-:W-:-:S04]  /*0780*/  IMAD R5, R18, R19, R5 ;  /* 0x0000001312057224 */ /* 0x004fc800078e0205 */
[----:B-----5:R-:W-:-:S07]  /*0790*/  IMAD R12, R20, R14, R5 ;  /* 0x0000000e140c7224 */ /* 0x020fce00078e0205 */
.L_x_3:
[----:B------:R-:W-:Y:S05]  /*07a0*/  BRA.U !UP1, `(.L_x_2) ;  /* 0x0000000109a87547 */ /* 0x000fea000b800000 */
[----:B------:R-:W-:Y:S01]  /*07b0*/  UISETP.NE.AND UP0, UPT, UR5, 0x1, UPT ;  /* 0x000000010500788c */ /* 0x000fe2000bf05270 */
[----:B------:R-:W-:Y:S01]  /*07c0*/  MOV R7, UR4 ;  /* 0x0000000400077c02 */ /* 0x000fe20008000f00 */
[----:B------:R-:W-:Y:S02]  /*07d0*/  ULOP3.LUT UR5, UR20, 0x1, URZ, 0xc0, !UPT ;  /* 0x0000000114057892 */ /* 0x000fe4000f8ec0ff */
[----:B------:R-:W-:Y:S02]  /*07e0*/  MOV R15, UR20 ;  /* 0x00000014000f7c02 */ /* 0x000fe40008000f00 */
[----:B------:R-:W-:Y:S01]  /*07f0*/  UISETP.NE.U32.AND UP1, UPT, UR5, 0x1, UPT ;  /* 0x000000010500788c */ /* 0x000fe2000bf25070 */
[----:B------:R-:W-:-:S04]  /*0800*/  PLOP3.LUT P1, PT, PT, PT, UP0, 0x80, 0x8 ;  /* 0x000000000008781c */ /* 0x000fc80003f2f008 */
[----:B------:R-:W1:Y:S01]  /*0810*/  @UP0 LDCU.128 UR8, c[0x0][0x380] ;  /* 0x00007000ff0807ac */ /* 0x000e620008000c00 */
[----:B------:R-:W-:Y:S01]  /*0820*/  PLOP3.LUT P0, PT, PT, PT, UP1, 0x80, 0x8 ;  /* 0x000000000008781c */ /* 0x000fe20003f0f018 */
[----:B------:R-:W2:Y:S04]  /*0830*/  @UP0 LDCU.64 UR6, c[0x0][0x380] ;  /* 0x00007000ff0607ac */ /* 0x000ea80008000a00 */
[----:B------:R-:W3:Y:S03]  /*0840*/  @!UP1 LDCU.128 UR12, c[0x0][0x380] ;  /* 0x00007000ff0c97ac */ /* 0x000ee60008000c00 */
[C---:B------:R-:W-:Y:S02]  /*0850*/  @P1 IADD3 R3, PT, PT, R13.reuse, UR4, RZ ;  /* 0x000000040d031c10 */ /* 0x040fe4000fffe0ff */
[----:B------:R-:W-:Y:S01]  /*0860*/  @P1 IADD3 R6, P2, PT, R13, UR4, RZ ;  /* 0x000000040d061c10 */ /* 0x000fe2000ff5e0ff */
[----:B------:R-:W-:Y:S01]  /*0870*/  @UP0 UIADD3 UR4, UPT, UPT, UR4, 0x2, URZ ;  /* 0x0000000204040890 */ /* 0x000fe2000fffe0ff */
[----:B-1----:R-:W-:Y:S01]  /*0880*/  MOV R11, UR9 ;  /* 0x00000009000b7c02 */ /* 0x002fe20008000f00 */
[----:B------:R-:W-:Y:S01]  /*0890*/  IMAD.U32 R10, RZ, RZ, UR8 ;  /* 0x00000008ff0a7e24 */ /* 0x000fe2000f8e00ff */
[----:B------:R-:W-:-:S02]  /*08a0*/  MOV R4, UR10 ;  /* 0x0000000a00047c02 */ /* 0x000fc40008000f00 */
[----:B------:R-:W-:Y:S01]  /*08b0*/  MOV R5, UR11 ;  /* 0x0000000b00057c02 */ /* 0x000fe20008000f00 */
[----:B------:R-:W-:-:S04]  /*08c0*/  @P1 IMAD.WIDE.U32 R10, R3, 0x4, R10 ;  /* 0x00000004030a1825 */ /* 0x000fc800078e000a */
[----:B------:R-:W-:Y:S01]  /*08d0*/  @P1 IMAD R3, R7, UR20, R0 ;  /* 0x0000001407031c24 */ /* 0x000fe2000f8e0200 */
[----:B------:R-:W-:Y:S01]  /*08e0*/  @P1 IADD3.X R7, PT, PT, RZ, RZ, RZ, P2, !PT ;  /* 0x000000ffff071210 */ /* 0x000fe200017fe4ff */
[----:B------:R-:W-:Y:S01]  /*08f0*/  IMAD.U32 R19, RZ, RZ, UR4 ;  /* 0x00000004ff137e24 */ /* 0x000fe2000f8e00ff */
[C---:B--2---:R-:W-:Y:S01]  /*0900*/  @P1 LEA R2, P2, R6.reuse, UR6, 0x2 ;  /* 0x0000000606021c11 */ /* 0x044fe2000f8410ff */
[----:B------:R-:W-:Y:S01]  /*0910*/  @P1 IMAD.WIDE R4, R3, 0x4, R4 ;  /* 0x0000000403041825 */ /* 0x000fe200078e0204 */
[----:B------:R-:W-:Y:S01]  /*0920*/  @!P0 IADD3 R17, PT, PT, R13, UR4, RZ ;  /* 0x000000040d118c10 */ /* 0x000fe2000fffe0ff */
[----:B0-----:R-:W2:Y:S01]  /*0930*/  @P1 LDG.E R11, desc[UR18][R10.64] ;  /* 0x000000120a0b1981 */ /* 0x001ea2000c1e1900 */
[----:B------:R-:W-:Y:S01]  /*0940*/  @P1 LEA.HI.X R3, R6, UR7, R7, 0x2, P2 ;  /* 0x0000000706031c11 */ /* 0x000fe200090f1407 */
[----:B------:R-:W-:Y:S01]  /*0950*/  @!P0 IMAD R19, R19, UR20, R0 ;  /* 0x0000001413138c24 */ /* 0x000fe2000f8e0200 */
[----:B---3--:R-:W-:Y:S01]  /*0960*/  MOV R6, UR12 ;  /* 0x0000000c00067c02 */ /* 0x008fe20008000f00 */
[----:B------:R-:W-:Y:S01]  /*0970*/  @P1 IMAD.WIDE R14, R15, 0x4, R4 ;  /* 0x000000040f0e1825 */ /* 0x000fe200078e0204 */
[----:B------:R-:W-:Y:S01]  /*0980*/  MOV R7, UR13 ;  /* 0x0000000d00077c02 */ /* 0x000fe20008000f00 */
[----:B------:R-:W2:Y:S01]  /*0990*/  @P1 LDG.E R4, desc[UR18][R4.64] ;  /* 0x0000001204041981 */ /* 0x000ea2000c1e1900 */
[----:B------:R-:W-:-:S02]  /*09a0*/  MOV R8, UR14 ;  /* 0x0000000e00087c02 */ /* 0x000fc40008000f00 */
[----:B------:R-:W-:Y:S01]  /*09b0*/  MOV R9, UR15 ;  /* 0x0000000f00097c02 */ /* 0x000fe20008000f00 */
[----:B------:R-:W-:Y:S01]  /*09c0*/  @!P0 IMAD.WIDE.U32 R6, R17, 0x4, R6 ;  /* 0x0000000411068825 */ /* 0x000fe200078e0006 */
[----:B------:R-:W3:Y:S03]  /*09d0*/  @P1 LDG.E R14, desc[UR18][R14.64] ;  /* 0x000000120e0e1981 */ /* 0x000ee6000c1e1900 */
[----:B------:R-:W-:Y:S01]  /*09e0*/  @!P0 IMAD.WIDE R8, R19, 0x4, R8 ;  /* 0x0000000413088825 */ /* 0x000fe200078e0208 */
[----:B------:R-:W3:Y:S04]  /*09f0*/  @P1 LDG.E R2, desc[UR18][R2.64+0x4] ;  /* 0x0000041202021981 */ /* 0x000ee8000c1e1900 */
[----:B------:R-:W4:Y:S04]  /*0a00*/  @!P0 LDG.E R7, desc[UR18][R6.64] ;  /* 0x0000001206078981 */ /* 0x000f28000c1e1900 */
[----:B------:R-:W4:Y:S01]  /*0a10*/  @!P0 LDG.E R8, desc[UR18][R8.64] ;  /* 0x0000001208088981 */ /* 0x000f22000c1e1900 */
[----:B--2---:R-:W-:-:S04]  /*0a20*/  @P1 IMAD R11, R11, R4, R12 ;  /* 0x000000040b0b1224 */ /* 0x004fc800078e020c */
[----:B---3--:R-:W-:-:S04]  /*0a30*/  @P1 IMAD R12, R2, R14, R11 ;  /* 0x0000000e020c1224 */ /* 0x008fc800078e020b */
[----:B----4-:R-:W-:-:S07]  /*0a40*/  @!P0 IMAD R12, R7, R8, R12 ;  /* 0x00000008070c8224 */ /* 0x010fce00078e020c */
.L_x_2:
[----:B------:R-:W1:Y:S01]  /*0a50*/  LDC.64 R2, c[0x0][0x390] ;  /* 0x0000e400ff027b82 */ /* 0x000e620000000a00 */
[----:B------:R-:W-:-:S05]  /*0a60*/  IADD3 R13, PT, PT, R0, R13, RZ ;  /* 0x0000000d000d7210 */ /* 0x000fca0007ffe0ff */
[----:B-1----:R-:W-:-:S05]  /*0a70*/  IMAD.WIDE R2, R13, 0x4, R2 ;  /* 0x000000040d027825 */ /* 0x002fca00078e0202 */
[----:B0-----:R-:W-:Y:S01]  /*0a80*/  STG.E desc[UR18][R2.64], R12 ;  /* 0x0000000c02007986 */ /* 0x001fe2000c101912 */
[----:B------:R-:W-:Y:S05]  /*0a90*/  EXIT ;  /* 0x000000000000794d */ /* 0x000fea0003800000 */
.L_x_4:
[----:B------:R-:W-:-:S00]  /*0aa0*/  BRA `(.L_x_4) ;  /* 0xfffffffc00fc7947 */ /* 0x000fc0000383ffff */
[----:B------:R-:W-:-:S00]  /*0ab0*/  NOP ;  /* 0x0000000000007918 */ /* 0x000fc00000000000 */
        /* <DEDUP_REMOVED lines=12> */
.L_x_5:


//--------------------- .nv.shared.reserved.0     --------------------------
	.section	.nv.shared.reserved.0,"aw",@nobits
	.weak		__nv_reservedSMEM_offset_0_alias
	.size		__nv_reservedSMEM_offset_0_alias, 0, 64
	.other		__nv_reservedSMEM_offset_0_alias,@"STO_CUDA_RESERVED_SHARED STV_DEFAULT"
__nv_reservedSMEM_offset_0_alias:
	.zero		0
	.zero		64


//--------------------- .nv.constant0._Z13matrixMultGPUPiS_S_i --------------------------
	.section	.nv.constant0._Z13matrixMultGPUPiS_S_i,"a",@progbits
	.sectionflags	@""
	.align	4
.nv.constant0._Z13matrixMultGPUPiS_S_i:
	.zero		924


//--------------------- SYMBOLS --------------------------

	.type		.nv.reservedSmem.offset0,@object
	.size		.nv.reservedSmem.offset0,0x4
